//
// Generated by NVIDIA NVVM Compiler
//
// Compiler Build ID: CL-36424714
// Cuda compilation tools, release 13.0, V13.0.88
// Based on NVVM 20.0.0
//

.version 9.0
.target sm_100
.address_size 64

	// .globl	_Z9matrixmulPiS_S_iiii

.visible .entry _Z9matrixmulPiS_S_iiii(
	.param .u64 .ptr .align 1 _Z9matrixmulPiS_S_iiii_param_0,
	.param .u64 .ptr .align 1 _Z9matrixmulPiS_S_iiii_param_1,
	.param .u64 .ptr .align 1 _Z9matrixmulPiS_S_iiii_param_2,
	.param .u32 _Z9matrixmulPiS_S_iiii_param_3,
	.param .u32 _Z9matrixmulPiS_S_iiii_param_4,
	.param .u32 _Z9matrixmulPiS_S_iiii_param_5,
	.param .u32 _Z9matrixmulPiS_S_iiii_param_6
)
{
	.reg .pred 	%p<10>;
	.reg .b32 	%r<112>;
	.reg .b64 	%rd<40>;

	ld.param.u64 	%rd5, [_Z9matrixmulPiS_S_iiii_param_0];
	ld.param.u64 	%rd6, [_Z9matrixmulPiS_S_iiii_param_1];
	ld.param.u64 	%rd4, [_Z9matrixmulPiS_S_iiii_param_2];
	ld.param.u32 	%r33, [_Z9matrixmulPiS_S_iiii_param_3];
	ld.param.u32 	%r35, [_Z9matrixmulPiS_S_iiii_param_4];
	ld.param.u32 	%r34, [_Z9matrixmulPiS_S_iiii_param_5];
	cvta.to.global.u64 	%rd1, %rd6;
	cvta.to.global.u64 	%rd2, %rd5;
	mov.u32 	%r36, %tid.x;
	mov.u32 	%r37, %ctaid.x;
	mov.u32 	%r38, %ntid.x;
	mad.lo.s32 	%r1, %r37, %r38, %r36;
	add.s32 	%r2, %r34, 1;
	mad.lo.s32 	%r39, %r35, %r34, %r35;
	add.s32 	%r40, %r39, %r2;
	setp.ge.s32 	%p1, %r1, %r40;
	@%p1 bra 	$L__BB0_14;
	rem.s32 	%r3, %r1, %r2;
	setp.lt.s32 	%p2, %r33, 0;
	mov.b32 	%r111, 0;
	@%p2 bra 	$L__BB0_13;
	add.s32 	%r4, %r33, 1;
	div.s32 	%r44, %r1, %r2;
	mad.lo.s32 	%r5, %r44, %r33, %r44;
	and.b32  	%r6, %r4, 7;
	setp.lt.u32 	%p3, %r33, 7;
	mov.b32 	%r106, 0;
	mov.u32 	%r111, %r106;
	@%p3 bra 	$L__BB0_5;
	and.b32  	%r106, %r4, -8;
	neg.s32 	%r100, %r106;
	shl.b32 	%r46, %r34, 3;
	add.s32 	%r9, %r46, 8;
	add.s64 	%rd3, %rd2, 16;
	mov.b32 	%r111, 0;
	mul.wide.s32 	%rd11, %r2, 4;
	mov.u32 	%r98, %r5;
	mov.u32 	%r99, %r3;
$L__BB0_4:
	.pragma "nounroll";
	mul.wide.s32 	%rd7, %r98, 4;
	add.s64 	%rd8, %rd3, %rd7;
	ld.global.u32 	%r47, [%rd8+-16];
	mul.wide.s32 	%rd9, %r99, 4;
	add.s64 	%rd10, %rd1, %rd9;
	ld.global.u32 	%r48, [%rd10];
	mad.lo.s32 	%r49, %r48, %r47, %r111;
	ld.global.u32 	%r50, [%rd8+-12];
	add.s64 	%rd12, %rd10, %rd11;
	ld.global.u32 	%r51, [%rd12];
	mad.lo.s32 	%r52, %r51, %r50, %r49;
	ld.global.u32 	%r53, [%rd8+-8];
	add.s64 	%rd13, %rd12, %rd11;
	ld.global.u32 	%r54, [%rd13];
	mad.lo.s32 	%r55, %r54, %r53, %r52;
	ld.global.u32 	%r56, [%rd8+-4];
	add.s64 	%rd14, %rd13, %rd11;
	ld.global.u32 	%r57, [%rd14];
	mad.lo.s32 	%r58, %r57, %r56, %r55;
	ld.global.u32 	%r59, [%rd8];
	add.s64 	%rd15, %rd14, %rd11;
	ld.global.u32 	%r60, [%rd15];
	mad.lo.s32 	%r61, %r60, %r59, %r58;
	ld.global.u32 	%r62, [%rd8+4];
	add.s64 	%rd16, %rd15, %rd11;
	ld.global.u32 	%r63, [%rd16];
	mad.lo.s32 	%r64, %r63, %r62, %r61;
	ld.global.u32 	%r65, [%rd8+8];
	add.s64 	%rd17, %rd16, %rd11;
	ld.global.u32 	%r66, [%rd17];
	mad.lo.s32 	%r67, %r66, %r65, %r64;
	ld.global.u32 	%r68, [%rd8+12];
	add.s64 	%rd18, %rd17, %rd11;
	ld.global.u32 	%r69, [%rd18];
	mad.lo.s32 	%r111, %r69, %r68, %r67;
	add.s32 	%r100, %r100, 8;
	add.s32 	%r99, %r99, %r9;
	add.s32 	%r98, %r98, 8;
	setp.ne.s32 	%p4, %r100, 0;
	@%p4 bra 	$L__BB0_4;
$L__BB0_5:
	setp.eq.s32 	%p5, %r6, 0;
	@%p5 bra 	$L__BB0_13;
	setp.lt.u32 	%p6, %r6, 4;
	@%p6 bra 	$L__BB0_8;
	add.s32 	%r71, %r106, %r5;
	mul.wide.s32 	%rd19, %r71, 4;
	add.s64 	%rd20, %rd2, %rd19;
	ld.global.u32 	%r72, [%rd20];
	mad.lo.s32 	%r73, %r106, %r2, %r3;
	mul.wide.s32 	%rd21, %r73, 4;
	add.s64 	%rd22, %rd1, %rd21;
	ld.global.u32 	%r74, [%rd22];
	mad.lo.s32 	%r75, %r74, %r72, %r111;
	ld.global.u32 	%r76, [%rd20+4];
	mul.wide.s32 	%rd23, %r2, 4;
	add.s64 	%rd24, %rd22, %rd23;
	ld.global.u32 	%r77, [%rd24];
	mad.lo.s32 	%r78, %r77, %r76, %r75;
	ld.global.u32 	%r79, [%rd20+8];
	add.s64 	%rd25, %rd24, %rd23;
	ld.global.u32 	%r80, [%rd25];
	mad.lo.s32 	%r81, %r80, %r79, %r78;
	ld.global.u32 	%r82, [%rd20+12];
	add.s64 	%rd26, %rd25, %rd23;
	ld.global.u32 	%r83, [%rd26];
	mad.lo.s32 	%r111, %r83, %r82, %r81;
	add.s32 	%r106, %r106, 4;
$L__BB0_8:
	and.b32  	%r85, %r4, 3;
	setp.eq.s32 	%p7, %r85, 0;
	@%p7 bra 	$L__BB0_13;
	setp.eq.s32 	%p8, %r85, 1;
	@%p8 bra 	$L__BB0_11;
	add.s32 	%r86, %r106, %r5;
	mul.wide.s32 	%rd27, %r86, 4;
	add.s64 	%rd28, %rd2, %rd27;
	ld.global.u32 	%r87, [%rd28];
	mad.lo.s32 	%r88, %r106, %r2, %r3;
	mul.wide.s32 	%rd29, %r88, 4;
	add.s64 	%rd30, %rd1, %rd29;
	ld.global.u32 	%r89, [%rd30];
	mad.lo.s32 	%r90, %r89, %r87, %r111;
	ld.global.u32 	%r91, [%rd28+4];
	mul.wide.s32 	%rd31, %r2, 4;
	add.s64 	%rd32, %rd30, %rd31;
	ld.global.u32 	%r92, [%rd32];
	mad.lo.s32 	%r111, %r92, %r91, %r90;
	add.s32 	%r106, %r106, 2;
$L__BB0_11:
	and.b32  	%r93, %r33, 1;
	setp.eq.b32 	%p9, %r93, 1;
	@%p9 bra 	$L__BB0_13;
	add.s32 	%r94, %r106, %r5;
	mul.wide.s32 	%rd33, %r94, 4;
	add.s64 	%rd34, %rd2, %rd33;
	ld.global.u32 	%r95, [%rd34];
	mad.lo.s32 	%r96, %r106, %r2, %r3;
	mul.wide.s32 	%rd35, %r96, 4;
	add.s64 	%rd36, %rd1, %rd35;
	ld.global.u32 	%r97, [%rd36];
	mad.lo.s32 	%r111, %r97, %r95, %r111;
$L__BB0_13:
	cvta.to.global.u64 	%rd37, %rd4;
	mul.wide.s32 	%rd38, %r1, 4;
	add.s64 	%rd39, %rd37, %rd38;
	st.global.u32 	[%rd39], %r111;
$L__BB0_14:
	ret;

}


// ===== COMPILED SASS (sm_100) =====

	.target	sm_100

	.elftype	@"ET_EXEC"


//--------------------- .note.nv.tkinfo           --------------------------
	.section	.note.nv.tkinfo,"",@"SHT_NOTE"
	.sectionflags	@"SHF_NOTE_NV_TKINFO"
	.tkinfo
        /*0018*/ 	.word	0x00000002
        /*0030*/ 	.string	""
        /*0030*/ 	.string	"ptxas"
        /*0030*/ 	.string	"Cuda compilation tools, release 13.0, V13.0.88"
        /*0030*/ 	.string	"Build cuda_13.0.r13.0/compiler.36424714_0"
        /*0030*/ 	.string	"-arch sm_100 -m 64 "



//--------------------- .note.nv.cuinfo           --------------------------
	.section	.note.nv.cuinfo,"",@"SHT_NOTE"
	.sectionflags	@"SHF_NOTE_NV_CUINFO"
        /*0018*/ 	.short	0x0002
        /*001a*/ 	.short	0x0064
        /*001c*/ 	.short	0x0082
	.zero		2


//--------------------- .nv.info                  --------------------------
	.section	.nv.info,"",@"SHT_CUDA_INFO"
	.align	4


	//----- nvinfo : EIATTR_REGCOUNT
	.align		4
        /*0000*/ 	.byte	0x04, 0x2f
        /*0002*/ 	.short	(.L_1 - .L_0)
	.align		4
.L_0:
        /*0004*/ 	.word	index@(_Z9matrixmulPiS_S_iiii)
        /*0008*/ 	.word	0x00000020


	//----- nvinfo : EIATTR_FRAME_SIZE
	.align		4
.L_1:
        /*000c*/ 	.byte	0x04, 0x11
        /*000e*/ 	.short	(.L_3 - .L_2)
	.align		4
.L_2:
        /*0010*/ 	.word	index@(_Z9matrixmulPiS_S_iiii)
        /*0014*/ 	.word	0x00000000


	//----- nvinfo : EIATTR_MIN_STACK_SIZE
	.align		4
.L_3:
        /*0018*/ 	.byte	0x04, 0x12
        /*001a*/ 	.short	(.L_5 - .L_4)
	.align		4
.L_4:
        /*001c*/ 	.word	index@(_Z9matrixmulPiS_S_iiii)
        /*0020*/ 	.word	0x00000000
.L_5:


//--------------------- .nv.compat                --------------------------
	.section	.nv.compat,"",@"SHT_CUDA_COMPAT_INFO"
	.align	4
        /*0000*/ 	.byte	0x02, 0x09, 0x00, 0x00, 0x02, 0x02, 0x01, 0x00, 0x02, 0x05, 0x05, 0x00, 0x03, 0x07, 0x01, 0x01
        /*0010*/ 	.byte	0x02, 0x03, 0x00, 0x00, 0x02, 0x06, 0x01, 0x00, 0x04, 0x0b, 0x08, 0x00, 0x09, 0x00, 0x00, 0x00
        /*0020*/ 	.byte	0x00, 0x00, 0x00, 0x00


//--------------------- .nv.info._Z9matrixmulPiS_S_iiii --------------------------
	.section	.nv.info._Z9matrixmulPiS_S_iiii,"",@"SHT_CUDA_INFO"
	.sectionflags	@""
	.align	4


	//----- nvinfo : EIATTR_CUDA_API_VERSION
	.align		4
        /*0000*/ 	.byte	0x04, 0x37
        /*0002*/ 	.short	(.L_7 - .L_6)
.L_6:
        /*0004*/ 	.word	0x00000082


	//----- nvinfo : EIATTR_KPARAM_INFO
	.align		4
.L_7:
        /*0008*/ 	.byte	0x04, 0x17
        /*000a*/ 	.short	(.L_9 - .L_8)
.L_8:
        /*000c*/ 	.word	0x00000000
        /*0010*/ 	.short	0x0006
        /*0012*/ 	.short	0x0024
        /*0014*/ 	.byte	0x00, 0xf0, 0x11, 0x00


	//----- nvinfo : EIATTR_KPARAM_INFO
	.align		4
.L_9:
        /*0018*/ 	.byte	0x04, 0x17
        /*001a*/ 	.short	(.L_11 - .L_10)
.L_10:
        /*001c*/ 	.word	0x00000000
        /*0020*/ 	.short	0x0005
        /*0022*/ 	.short	0x0020
        /*0024*/ 	.byte	0x00, 0xf0, 0x11, 0x00


	//----- nvinfo : EIATTR_KPARAM_INFO
	.align		4
.L_11:
        /*0028*/ 	.byte	0x04, 0x17
        /*002a*/ 	.short	(.L_13 - .L_12)
.L_12:
        /*002c*/ 	.word	0x00000000
        /*0030*/ 	.short	0x0004
        /*0032*/ 	.short	0x001c
        /*0034*/ 	.byte	0x00, 0xf0, 0x11, 0x00


	//----- nvinfo : EIATTR_KPARAM_INFO
	.align		4
.L_13:
        /*0038*/ 	.byte	0x04, 0x17
        /*003a*/ 	.short	(.L_15 - .L_14)
.L_14:
        /*003c*/ 	.word	0x00000000
        /*0040*/ 	.short	0x0003
        /*0042*/ 	.short	0x0018
        /*0044*/ 	.byte	0x00, 0xf0, 0x11, 0x00


	//----- nvinfo : EIATTR_KPARAM_INFO
	.align		4
.L_15:
        /*0048*/ 	.byte	0x04, 0x17
        /*004a*/ 	.short	(.L_17 - .L_16)
.L_16:
        /*004c*/ 	.word	0x00000000
        /*0050*/ 	.short	0x0002
        /*0052*/ 	.short	0x0010
        /*0054*/ 	.byte	0x00, 0xf5, 0x21, 0x00


	//----- nvinfo : EIATTR_KPARAM_INFO
	.align		4
.L_17:
        /*0058*/ 	.byte	0x04, 0x17
        /*005a*/ 	.short	(.L_19 - .L_18)
.L_18:
        /*005c*/ 	.word	0x00000000
        /*0060*/ 	.short	0x0001
        /*0062*/ 	.short	0x0008
        /*0064*/ 	.byte	0x00, 0xf5, 0x21, 0x00


	//----- nvinfo : EIATTR_KPARAM_INFO
	.align		4
.L_19:
        /*0068*/ 	.byte	0x04, 0x17
        /*006a*/ 	.short	(.L_21 - .L_20)
.L_20:
        /*006c*/ 	.word	0x00000000
        /*0070*/ 	.short	0x0000
        /*0072*/ 	.short	0x0000
        /*0074*/ 	.byte	0x00, 0xf5, 0x21, 0x00


	//----- nvinfo : EIATTR_SPARSE_MMA_MASK
	.align		4
.L_21:
        /*0078*/ 	.byte	0x03, 0x50
        /*007a*/ 	.short	0x0000


	//----- nvinfo : EIATTR_MAXREG_COUNT
	.align		4
        /*007c*/ 	.byte	0x03, 0x1b
        /*007e*/ 	.short	0x00ff


	//----- nvinfo : EIATTR_MERCURY_ISA_VERSION
	.align		4
        /*0080*/ 	.byte	0x03, 0x5f
        /*0082*/ 	.short	0x0101


	//----- nvinfo : EIATTR_VRC_CTA_INIT_COUNT
	.align		4
        /*0084*/ 	.byte	0x02, 0x4a
	.zero		1
	.zero		1


	//----- nvinfo : EIATTR_EXIT_INSTR_OFFSETS
	.align		4
        /*0088*/ 	.byte	0x04, 0x1c
        /*008a*/ 	.short	(.L_23 - .L_22)


	//   ....[0]....
.L_22:
        /*008c*/ 	.word	0x000000b0


	//   ....[1]....
        /*0090*/ 	.word	0x00000a30


	//----- nvinfo : EIATTR_CBANK_PARAM_SIZE
	.align		4
.L_23:
        /*0094*/ 	.byte	0x03, 0x19
        /*0096*/ 	.short	0x0028


	//----- nvinfo : EIATTR_PARAM_CBANK
	.align		4
        /*0098*/ 	.byte	0x04, 0x0a
        /*009a*/ 	.short	(.L_25 - .L_24)
	.align		4
.L_24:
        /*009c*/ 	.word	index@(.nv.constant0._Z9matrixmulPiS_S_iiii)
        /*00a0*/ 	.short	0x0380
        /*00a2*/ 	.short	0x0028


	//----- nvinfo : EIATTR_SW_WAR
	.align		4
.L_25:
        /*00a4*/ 	.byte	0x04, 0x36
        /*00a6*/ 	.short	(.L_27 - .L_26)
.L_26:
        /*00a8*/ 	.word	0x00000008
.L_27:


//--------------------- .nv.callgraph             --------------------------
	.section	.nv.callgraph,"",@"SHT_CUDA_CALLGRAPH"
	.align	4
	.sectionentsize	8
	.align		4
        /*0000*/ 	.word	0x00000000
	.align		4
        /*0004*/ 	.word	0xffffffff
	.align		4
        /*0008*/ 	.word	0x00000000
	.align		4
        /*000c*/ 	.word	0xfffffffe
	.align		4
        /*0010*/ 	.word	0x00000000
	.align		4
        /*0014*/ 	.word	0xfffffffd
	.align		4
        /*0018*/ 	.word	0x00000000
	.align		4
        /*001c*/ 	.word	0xfffffffc


//--------------------- .text._Z9matrixmulPiS_S_iiii --------------------------
	.section	.text._Z9matrixmulPiS_S_iiii,"ax",@progbits
	.align	128
        .global         _Z9matrixmulPiS_S_iiii
        .type           _Z9matrixmulPiS_S_iiii,@function
        .size           _Z9matrixmulPiS_S_iiii,(.L_x_5 - _Z9matrixmulPiS_S_iiii)
        .other          _Z9matrixmulPiS_S_iiii,@"STO_CUDA_ENTRY STV_DEFAULT"
_Z9matrixmulPiS_S_iiii:
.text._Z9matrixmulPiS_S_iiii:
[----:B------:R-:W-:Y:S01]  /*0000*/  LDC R1, c[0x0][0x37c] ;  /* 0x0000df00ff017b82 */ /* 0x000fe20000000800 */
[----:B------:R-:W0:Y:S07]  /*0010*/  S2R R3, SR_TID.X ;  /* 0x0000000000037919 */ /* 0x000e2e0000002100 */
[----:B------:R-:W1:Y:S08]  /*0020*/  LDC R10, c[0x0][0x3a0] ;  /* 0x0000e800ff0a7b82 */ /* 0x000e700000000800 */
[----:B------:R-:W2:Y:S08]  /*0030*/  LDC R5, c[0x0][0x39c] ;  /* 0x0000e700ff057b82 */ /* 0x000eb00000000800 */
[----:B------:R-:W0:Y:S08]  /*0040*/  S2UR UR4, SR_CTAID.X ;  /* 0x00000000000479c3 */ /* 0x000e300000002500 */
[----:B------:R-:W0:Y:S01]  /*0050*/  LDC R2, c[0x0][0x360] ;  /* 0x0000d800ff027b82 */ /* 0x000e220000000800 */
[C---:B-1----:R-:W-:Y:S01]  /*0060*/  IADD3 R0, PT, PT, R10.reuse, 0x1, RZ ;  /* 0x000000010a007810 */ /* 0x042fe20007ffe0ff */
[----:B--2---:R-:W-:-:S02]  /*0070*/  IMAD R5, R10, R5, R5 ;  /* 0x000000050a057224 */ /* 0x004fc400078e0205 */
[----:B0-----:R-:W-:-:S03]  /*0080*/  IMAD R3, R2, UR4, R3 ;  /* 0x0000000402037c24 */ /* 0x001fc6000f8e0203 */
[----:B------:R-:W-:-:S04]  /*0090*/  IADD3 R2, PT, PT, R0, R5, RZ ;  /* 0x0000000500027210 */ /* 0x000fc80007ffe0ff */
[----:B------:R-:W-:-:S13]  /*00a0*/  ISETP.GE.AND P0, PT, R3, R2, PT ;  /* 0x000000020300720c */ /* 0x000fda0003f06270 */
[----:B------:R-:W-:Y:S05]  /*00b0*/  @P0 EXIT ;  /* 0x000000000000094d */ /* 0x000fea0003800000 */
[-C--:B------:R-:W-:Y:S01]  /*00c0*/  IABS R8, R0.reuse ;  /* 0x0000000000087213 */ /* 0x080fe20000000000 */
[----:B------:R-:W0:Y:S01]  /*00d0*/  LDCU.64 UR6, c[0x0][0x358] ;  /* 0x00006b00ff0677ac */ /* 0x000e220008000a00 */
[----:B------:R-:W-:Y:S01]  /*00e0*/  IABS R6, R3 ;  /* 0x0000000300067213 */ /* 0x000fe20000000000 */
[----:B------:R-:W-:Y:S01]  /*00f0*/  IMAD.MOV.U32 R28, RZ, RZ, RZ ;  /* 0x000000ffff1c7224 */ /* 0x000fe200078e00ff */
[----:B------:R-:W1:Y:S01]  /*0100*/  I2F.RP R2, R8 ;  /* 0x0000000800027306 */ /* 0x000e620000209400 */
[----:B------:R-:W-:Y:S02]  /*0110*/  IABS R9, R0 ;  /* 0x0000000000097213 */ /* 0x000fe40000000000 */
[----:B------:R-:W-:-:S05]  /*0120*/  ISETP.GE.AND P2, PT, R3, RZ, PT ;  /* 0x000000ff0300720c */ /* 0x000fca0003f46270 */
[----:B-1----:R-:W1:Y:S02]  /*0130*/  MUFU.RCP R2, R2 ;  /* 0x0000000200027308 */ /* 0x002e640000001000 */
[----:B-1----:R-:W-:Y:S02]  /*0140*/  IADD3 R4, PT, PT, R2, 0xffffffe, RZ ;  /* 0x0ffffffe02047810 */ /* 0x002fe40007ffe0ff */
[----:B------:R-:W1:Y:S04]  /*0150*/  LDC R2, c[0x0][0x398] ;  /* 0x0000e600ff027b82 */ /* 0x000e680000000800 */
[----:B------:R2:W3:Y:S02]  /*0160*/  F2I.FTZ.U32.TRUNC.NTZ R5, R4 ;  /* 0x0000000400057305 */ /* 0x0004e4000021f000 */
[----:B--2---:R-:W-:Y:S01]  /*0170*/  IMAD.MOV.U32 R4, RZ, RZ, RZ ;  /* 0x000000ffff047224 */ /* 0x004fe200078e00ff */
[----:B---3--:R-:W-:-:S05]  /*0180*/  IADD3 R7, PT, PT, RZ, -R5, RZ ;  /* 0x80000005ff077210 */ /* 0x008fca0007ffe0ff */
[----:B------:R-:W-:Y:S01]  /*0190*/  IMAD R7, R7, R8, RZ ;  /* 0x0000000807077224 */ /* 0x000fe200078e02ff */
[----:B-1----:R-:W-:-:S03]  /*01a0*/  ISETP.GE.AND P3, PT, R2, RZ, PT ;  /* 0x000000ff0200720c */ /* 0x002fc60003f66270 */
[----:B------:R-:W-:Y:S01]  /*01b0*/  IMAD.HI.U32 R5, R5, R7, R4 ;  /* 0x0000000705057227 */ /* 0x000fe200078e0004 */
[----:B------:R-:W-:-:S05]  /*01c0*/  IADD3 R7, PT, PT, RZ, -R9, RZ ;  /* 0x80000009ff077210 */ /* 0x000fca0007ffe0ff */
[----:B------:R-:W-:-:S04]  /*01d0*/  IMAD.HI.U32 R4, R5, R6, RZ ;  /* 0x0000000605047227 */ /* 0x000fc800078e00ff */
[----:B------:R-:W-:-:S05]  /*01e0*/  IMAD R5, R4, R7, R6 ;  /* 0x0000000704057224 */ /* 0x000fca00078e0206 */
[----:B------:R-:W-:-:S13]  /*01f0*/  ISETP.GT.U32.AND P0, PT, R8, R5, PT ;  /* 0x000000050800720c */ /* 0x000fda0003f04070 */
[----:B------:R-:W-:-:S04]  /*0200*/  @!P0 IADD3 R5, PT, PT, R5, -R8, RZ ;  /* 0x8000000805058210 */ /* 0x000fc80007ffe0ff */
[----:B------:R-:W-:Y:S02]  /*0210*/  ISETP.GT.U32.AND P1, PT, R8, R5, PT ;  /* 0x000000050800720c */ /* 0x000fe40003f24070 */
[----:B------:R-:W-:-:S04]  /*0220*/  IADD3 R6, PT, PT, R5, -R8, RZ ;  /* 0x8000000805067210 */ /* 0x000fc80007ffe0ff */
[----:B------:R-:W-:-:S04]  /*0230*/  SEL R7, R6, R5, !P1 ;  /* 0x0000000506077207 */ /* 0x000fc80004800000 */
[----:B------:R-:W-:Y:S01]  /*0240*/  @!P2 IADD3 R7, PT, PT, -R7, RZ, RZ ;  /* 0x000000ff0707a210 */ /* 0x000fe20007ffe1ff */
[----:B0-----:R-:W-:Y:S06]  /*0250*/  @!P3 BRA `(.L_x_0) ;  /* 0x0000000400e8b947 */ /* 0x001fec0003800000 */
[----:B------:R-:W-:Y:S01]  /*0260*/  ISETP.GE.U32.AND P1, PT, R5, R8, PT ;  /* 0x000000080500720c */ /* 0x000fe20003f26070 */
[----:B------:R-:W-:Y:S01]  /*0270*/  HFMA2 R8, -RZ, RZ, 0, 0 ;  /* 0x00000000ff087431 */ /* 0x000fe200000001ff */
[----:B------:R-:W-:Y:S01]  /*0280*/  LOP3.LUT R5, R3, R0, RZ, 0x3c, !PT ;  /* 0x0000000003057212 */ /* 0x000fe200078e3cff */
[----:B------:R-:W-:Y:S01]  /*0290*/  IMAD.MOV.U32 R28, RZ, RZ, RZ ;  /* 0x000000ffff1c7224 */ /* 0x000fe200078e00ff */
[----:B------:R-:W-:Y:S02]  /*02a0*/  @!P0 IADD3 R4, PT, PT, R4, 0x1, RZ ;  /* 0x0000000104048810 */ /* 0x000fe40007ffe0ff */
[----:B------:R-:W-:Y:S01]  /*02b0*/  ISETP.GE.AND P2, PT, R5, RZ, PT ;  /* 0x000000ff0500720c */ /* 0x000fe20003f46270 */
[----:B------:R-:W-:Y:S01]  /*02c0*/  VIADD R5, R2, 0x1 ;  /* 0x0000000102057836 */ /* 0x000fe20000000000 */
[----:B------:R-:W-:-:S04]  /*02d0*/  ISETP.NE.AND P0, PT, R0, RZ, PT ;  /* 0x000000ff0000720c */ /* 0x000fc80003f05270 */
[----:B------:R-:W-:Y:S02]  /*02e0*/  LOP3.LUT R6, R5, 0x7, RZ, 0xc0, !PT ;  /* 0x0000000705067812 */ /* 0x000fe400078ec0ff */
[----:B------:R-:W-:Y:S02]  /*02f0*/  @P1 IADD3 R4, PT, PT, R4, 0x1, RZ ;  /* 0x0000000104041810 */ /* 0x000fe40007ffe0ff */
[----:B------:R-:W-:Y:S02]  /*0300*/  ISETP.GE.U32.AND P1, PT, R2, 0x7, PT ;  /* 0x000000070200780c */ /* 0x000fe40003f26070 */
[----:B------:R-:W-:Y:S02]  /*0310*/  MOV R9, R4 ;  /* 0x0000000400097202 */ /* 0x000fe40000000f00 */
[----:B------:R-:W-:Y:S02]  /*0320*/  LOP3.LUT R4, RZ, R0, RZ, 0x33, !PT ;  /* 0x00000000ff047212 */ /* 0x000fe400078e33ff */
[----:B------:R-:W-:-:S02]  /*0330*/  @!P2 IADD3 R9, PT, PT, -R9, RZ, RZ ;  /* 0x000000ff0909a210 */ /* 0x000fc40007ffe1ff */
[----:B------:R-:W-:Y:S02]  /*0340*/  ISETP.NE.AND P2, PT, R6, RZ, PT ;  /* 0x000000ff0600720c */ /* 0x000fe40003f45270 */
[C---:B------:R-:W-:Y:S02]  /*0350*/  SEL R9, R4.reuse, R9, !P0 ;  /* 0x0000000904097207 */ /* 0x040fe40004000000 */
[----:B------:R-:W-:-:S03]  /*0360*/  SEL R7, R4, R7, !P0 ;  /* 0x0000000704077207 */ /* 0x000fc60004000000 */
[----:B------:R-:W-:Y:S01]  /*0370*/  IMAD R9, R9, R2, R9 ;  /* 0x0000000209097224 */ /* 0x000fe200078e0209 */
[----:B------:R-:W-:Y:S06]  /*0380*/  @!P1 BRA `(.L_x_1) ;  /* 0x0000000000c89947 */ /* 0x000fec0003800000 */
[----:B------:R-:W0:Y:S01]  /*0390*/  LDCU.64 UR4, c[0x0][0x380] ;  /* 0x00007000ff0477ac */ /* 0x000e220008000a00 */
[----:B------:R-:W-:Y:S02]  /*03a0*/  LOP3.LUT R8, R5, 0xfffffff8, RZ, 0xc0, !PT ;  /* 0xfffffff805087812 */ /* 0x000fe400078ec0ff */
[----:B------:R-:W-:Y:S02]  /*03b0*/  LEA R10, R10, 0x8, 0x3 ;  /* 0x000000080a0a7811 */ /* 0x000fe400078e18ff */
[----:B------:R-:W-:Y:S02]  /*03c0*/  MOV R28, RZ ;  /* 0x000000ff001c7202 */ /* 0x000fe40000000f00 */
[----:B------:R-:W-:Y:S02]  /*03d0*/  MOV R4, R9 ;  /* 0x0000000900047202 */ /* 0x000fe40000000f00 */
[----:B------:R-:W-:Y:S02]  /*03e0*/  MOV R21, R7 ;  /* 0x0000000700157202 */ /* 0x000fe40000000f00 */
[----:B------:R-:W-:Y:S01]  /*03f0*/  IADD3 R11, PT, PT, -R8, RZ, RZ ;  /* 0x000000ff080b7210 */ /* 0x000fe20007ffe1ff */
[----:B0-----:R-:W-:-:S04]  /*0400*/  UIADD3 UR4, UP0, UPT, UR4, 0x10, URZ ;  /* 0x0000001004047890 */ /* 0x001fc8000ff1e0ff */
[----:B------:R-:W-:-:S12]  /*0410*/  UIADD3.X UR5, UPT, UPT, URZ, UR5, URZ, UP0, !UPT ;  /* 0x00000005ff057290 */ /* 0x000fd800087fe4ff */
.L_x_2:
[----:B------:R-:W0:Y:S01]  /*0420*/  LDC.64 R22, c[0x0][0x388] ;  /* 0x0000e200ff167b82 */ /* 0x000e220000000a00 */
[----:B------:R-:W-:Y:S01]  /*0430*/  MOV R13, UR5 ;  /* 0x00000005000d7c02 */ /* 0x000fe20008000f00 */
[----:B------:R-:W-:-:S04]  /*0440*/  IMAD.U32 R12, RZ, RZ, UR4 ;  /* 0x00000004ff0c7e24 */ /* 0x000fc8000f8e00ff */
[----:B------:R-:W-:-:S05]  /*0450*/  IMAD.WIDE R12, R4, 0x4, R12 ;  /* 0x00000004040c7825 */ /* 0x000fca00078e020c */
[----:B------:R-:W2:Y:S04]  /*0460*/  LDG.E R24, desc[UR6][R12.64+-0x10] ;  /* 0xfffff0060c187981 */ /* 0x000ea8000c1e1900 */
[----:B------:R-:W3:Y:S04]  /*0470*/  LDG.E R20, desc[UR6][R12.64+-0xc] ;  /* 0xfffff4060c147981 */ /* 0x000ee8000c1e1900 */
[----:B------:R-:W4:Y:S01]  /*0480*/  LDG.E R29, desc[UR6][R12.64+-0x8] ;  /* 0xfffff8060c1d7981 */ /* 0x000f22000c1e1900 */
[----:B0-----:R-:W-:-:S05]  /*0490*/  IMAD.WIDE R22, R21, 0x4, R22 ;  /* 0x0000000415167825 */ /* 0x001fca00078e0216 */
[----:B------:R0:W2:Y:S02]  /*04a0*/  LDG.E R25, desc[UR6][R22.64] ;  /* 0x0000000616197981 */ /* 0x0000a4000c1e1900 */
[----:B0-----:R-:W-:-:S05]  /*04b0*/  IMAD.WIDE R22, R0, 0x4, R22 ;  /* 0x0000000400167825 */ /* 0x001fca00078e0216 */
[----:B------:R-:W3:Y:S01]  /*04c0*/  LDG.E R27, desc[UR6][R22.64] ;  /* 0x00000006161b7981 */ /* 0x000ee2000c1e1900 */
[----:B------:R-:W-:-:S05]  /*04d0*/  IMAD.WIDE R16, R0, 0x4, R22 ;  /* 0x0000000400107825 */ /* 0x000fca00078e0216 */
[----:B------:R2:W4:Y:S01]  /*04e0*/  LDG.E R26, desc[UR6][R16.64] ;  /* 0x00000006101a7981 */ /* 0x000522000c1e1900 */
[----:B------:R-:W-:-:S03]  /*04f0*/  IMAD.WIDE R14, R0, 0x4, R16 ;  /* 0x00000004000e7825 */ /* 0x000fc600078e0210 */
[----:B------:R-:W5:Y:S01]  /*0500*/  LDG.E R23, desc[UR6][R12.64] ;  /* 0x000000060c177981 */ /* 0x000f62000c1e1900 */
[----:B------:R-:W-:-:S03]  /*0510*/  IMAD.WIDE R18, R0, 0x4, R14 ;  /* 0x0000000400127825 */ /* 0x000fc600078e020e */
[----:B------:R-:W5:Y:S04]  /*0520*/  LDG.E R14, desc[UR6][R14.64] ;  /* 0x000000060e0e7981 */ /* 0x000f68000c1e1900 */
[----:B------:R-:W5:Y:S01]  /*0530*/  LDG.E R15, desc[UR6][R12.64+-0x4] ;  /* 0xfffffc060c0f7981 */ /* 0x000f62000c1e1900 */
[----:B--2---:R-:W-:Y:S02]  /*0540*/  IMAD R16, R24, R25, R28 ;  /* 0x0000001918107224 */ /* 0x004fe400078e021c */
[----:B------:R-:W-:Y:S01]  /*0550*/  IMAD.WIDE R24, R0, 0x4, R18 ;  /* 0x0000000400187825 */ /* 0x000fe200078e0212 */
[----:B------:R0:W2:Y:S04]  /*0560*/  LDG.E R28, desc[UR6][R18.64] ;  /* 0x00000006121c7981 */ /* 0x0000a8000c1e1900 */
[----:B------:R-:W2:Y:S01]  /*0570*/  LDG.E R22, desc[UR6][R24.64] ;  /* 0x0000000618167981 */ /* 0x000ea2000c1e1900 */
[----:B---3--:R-:W-:-:S02]  /*0580*/  IMAD R20, R20, R27, R16 ;  /* 0x0000001b14147224 */ /* 0x008fc400078e0210 */
[C---:B------:R-:W-:Y:S01]  /*0590*/  IMAD.WIDE R16, R0.reuse, 0x4, R24 ;  /* 0x0000000400107825 */ /* 0x040fe200078e0218 */
[----:B------:R-:W3:Y:S04]  /*05a0*/  LDG.E R27, desc[UR6][R12.64+0x8] ;  /* 0x000008060c1b7981 */ /* 0x000ee8000c1e1900 */
[----:B------:R-:W3:Y:S01]  /*05b0*/  LDG.E R25, desc[UR6][R12.64+0x4] ;  /* 0x000004060c197981 */ /* 0x000ee2000c1e1900 */
[----:B0-----:R-:W-:-:S03]  /*05c0*/  IMAD.WIDE R18, R0, 0x4, R16 ;  /* 0x0000000400127825 */ /* 0x001fc600078e0210 */
[----:B------:R-:W3:Y:S04]  /*05d0*/  LDG.E R24, desc[UR6][R12.64+0xc] ;  /* 0x00000c060c187981 */ /* 0x000ee8000c1e1900 */
[----:B------:R-:W3:Y:S04]  /*05e0*/  LDG.E R19, desc[UR6][R18.64] ;  /* 0x0000000612137981 */ /* 0x000ee8000c1e1900 */
[----:B------:R-:W3:Y:S01]  /*05f0*/  LDG.E R12, desc[UR6][R16.64] ;  /* 0x00000006100c7981 */ /* 0x000ee2000c1e1900 */
[----:B----4-:R-:W-:Y:S01]  /*0600*/  IMAD R20, R29, R26, R20 ;  /* 0x0000001a1d147224 */ /* 0x010fe200078e0214 */
[----:B------:R-:W-:-:S03]  /*0610*/  IADD3 R11, PT, PT, R11, 0x8, RZ ;  /* 0x000000080b0b7810 */ /* 0x000fc60007ffe0ff */
[----:B-----5:R-:W-:Y:S01]  /*0620*/  IMAD R14, R15, R14, R20 ;  /* 0x0000000e0f0e7224 */ /* 0x020fe200078e0214 */
[----:B------:R-:W-:Y:S02]  /*0630*/  ISETP.NE.AND P0, PT, R11, RZ, PT ;  /* 0x000000ff0b00720c */ /* 0x000fe40003f05270 */
[----:B------:R-:W-:Y:S02]  /*0640*/  IADD3 R21, PT, PT, R10, R21, RZ ;  /* 0x000000150a157210 */ /* 0x000fe40007ffe0ff */
[----:B------:R-:W-:Y:S01]  /*0650*/  IADD3 R4, PT, PT, R4, 0x8, RZ ;  /* 0x0000000804047810 */ /* 0x000fe20007ffe0ff */
[----:B--2---:R-:W-:-:S04]  /*0660*/  IMAD R14, R23, R28, R14 ;  /* 0x0000001c170e7224 */ /* 0x004fc800078e020e */
[----:B---3--:R-:W-:-:S04]  /*0670*/  IMAD R14, R25, R22, R14 ;  /* 0x00000016190e7224 */ /* 0x008fc800078e020e */
[----:B------:R-:W-:-:S04]  /*0680*/  IMAD R14, R27, R12, R14 ;  /* 0x0000000c1b0e7224 */ /* 0x000fc800078e020e */
[----:B------:R-:W-:Y:S01]  /*0690*/  IMAD R28, R24, R19, R14 ;  /* 0x00000013181c7224 */ /* 0x000fe200078e020e */
[----:B------:R-:W-:Y:S06]  /*06a0*/  @P0 BRA `(.L_x_2) ;  /* 0xfffffffc005c0947 */ /* 0x000fec000383ffff */
.L_x_1:
[----:B------:R-:W-:Y:S05]  /*06b0*/  @!P2 BRA `(.L_x_0) ;  /* 0x0000000000d0a947 */ /* 0x000fea0003800000 */
[----:B------:R-:W-:Y:S02]  /*06c0*/  ISETP.GE.U32.AND P0, PT, R6, 0x4, PT ;  /* 0x000000040600780c */ /* 0x000fe40003f06070 */
[----:B------:R-:W-:-:S11]  /*06d0*/  LOP3.LUT P1, R5, R5, 0x3, RZ, 0xc0, !PT ;  /* 0x0000000305057812 */ /* 0x000fd6000782c0ff */
[----:B------:R-:W-:Y:S05]  /*06e0*/  @!P0 BRA `(.L_x_3) ;  /* 0x0000000000588947 */ /* 0x000fea0003800000 */
[----:B------:R-:W0:Y:S01]  /*06f0*/  LDC.64 R16, c[0x0][0x388] ;  /* 0x0000e200ff107b82 */ /* 0x000e220000000a00 */
[----:B------:R-:W-:Y:S02]  /*0700*/  IMAD R15, R0, R8, R7 ;  /* 0x00000008000f7224 */ /* 0x000fe400078e0207 */
[----:B------:R-:W-:-:S05]  /*0710*/  IMAD.IADD R13, R9, 0x1, R8 ;  /* 0x00000001090d7824 */ /* 0x000fca00078e0208 */
[----:B------:R-:W1:Y:S01]  /*0720*/  LDC.64 R10, c[0x0][0x380] ;  /* 0x0000e000ff0a7b82 */ /* 0x000e620000000a00 */
[----:B0-----:R-:W-:-:S04]  /*0730*/  IMAD.WIDE R16, R15, 0x4, R16 ;  /* 0x000000040f107825 */ /* 0x001fc800078e0210 */
[----:B------:R-:W-:Y:S02]  /*0740*/  IMAD.WIDE R18, R0, 0x4, R16 ;  /* 0x0000000400127825 */ /* 0x000fe400078e0210 */
[----:B------:R-:W2:Y:S02]  /*0750*/  LDG.E R16, desc[UR6][R16.64] ;  /* 0x0000000610107981 */ /* 0x000ea4000c1e1900 */
[----:B-1----:R-:W-:-:S04]  /*0760*/  IMAD.WIDE R10, R13, 0x4, R10 ;  /* 0x000000040d0a7825 */ /* 0x002fc800078e020a */
[C---:B------:R-:W-:Y:S01]  /*0770*/  IMAD.WIDE R12, R0.reuse, 0x4, R18 ;  /* 0x00000004000c7825 */ /* 0x040fe200078e0212 */
[----:B------:R-:W2:Y:S04]  /*0780*/  LDG.E R21, desc[UR6][R10.64] ;  /* 0x000000060a157981 */ /* 0x000ea8000c1e1900 */
[----:B------:R-:W3:Y:S01]  /*0790*/  LDG.E R18, desc[UR6][R18.64] ;  /* 0x0000000612127981 */ /* 0x000ee2000c1e1900 */
[----:B------:R-:W-:-:S03]  /*07a0*/  IMAD.WIDE R14, R0, 0x4, R12 ;  /* 0x00000004000e7825 */ /* 0x000fc600078e020c */
[----:B------:R-:W3:Y:S04]  /*07b0*/  LDG.E R4, desc[UR6][R10.64+0x4] ;  /* 0x000004060a047981 */ /* 0x000ee8000c1e1900 */
[----:B------:R-:W4:Y:S04]  /*07c0*/  LDG.E R6, desc[UR6][R12.64] ;  /* 0x000000060c067981 */ /* 0x000f28000c1e1900 */
[----:B------:R-:W4:Y:S04]  /*07d0*/  LDG.E R23, desc[UR6][R10.64+0x8] ;  /* 0x000008060a177981 */ /* 0x000f28000c1e1900 */
[----:B------:R-:W5:Y:S04]  /*07e0*/  LDG.E R25, desc[UR6][R10.64+0xc] ;  /* 0x00000c060a197981 */ /* 0x000f68000c1e1900 */
[----:B------:R-:W5:Y:S01]  /*07f0*/  LDG.E R14, desc[UR6][R14.64] ;  /* 0x000000060e0e7981 */ /* 0x000f62000c1e1900 */
[----:B------:R-:W-:Y:S01]  /*0800*/  IADD3 R8, PT, PT, R8, 0x4, RZ ;  /* 0x0000000408087810 */ /* 0x000fe20007ffe0ff */
[----:B--2---:R-:W-:-:S04]  /*0810*/  IMAD R21, R21, R16, R28 ;  /* 0x0000001015157224 */ /* 0x004fc800078e021c */
[----:B---3--:R-:W-:-:S04]  /*0820*/  IMAD R4, R4, R18, R21 ;  /* 0x0000001204047224 */ /* 0x008fc800078e0215 */
[----:B----4-:R-:W-:-:S04]  /*0830*/  IMAD R4, R23, R6, R4 ;  /* 0x0000000617047224 */ /* 0x010fc800078e0204 */
[----:B-----5:R-:W-:-:S07]  /*0840*/  IMAD R28, R25, R14, R4 ;  /* 0x0000000e191c7224 */ /* 0x020fce00078e0204 */
.L_x_3:
[----:B------:R-:W-:Y:S05]  /*0850*/  @!P1 BRA `(.L_x_0) ;  /* 0x0000000000689947 */ /* 0x000fea0003800000 */
[----:B------:R-:W0:Y:S01]  /*0860*/  LDC.64 R14, c[0x0][0x388] ;  /* 0x0000e200ff0e7b82 */ /* 0x000e220000000a00 */
[----:B------:R-:W-:Y:S02]  /*0870*/  ISETP.NE.AND P0, PT, R5, 0x1, PT ;  /* 0x000000010500780c */ /* 0x000fe40003f05270 */
[----:B------:R-:W-:-:S04]  /*0880*/  LOP3.LUT R2, R2, 0x1, RZ, 0xc0, !PT ;  /* 0x0000000102027812 */ /* 0x000fc800078ec0ff */
[----:B------:R-:W-:Y:S01]  /*0890*/  ISETP.NE.U32.AND P1, PT, R2, 0x1, PT ;  /* 0x000000010200780c */ /* 0x000fe20003f25070 */
[----:B------:R-:W1:Y:S06]  /*08a0*/  LDC.64 R12, c[0x0][0x380] ;  /* 0x0000e000ff0c7b82 */ /* 0x000e6c0000000a00 */
[-C--:B------:R-:W-:Y:S01]  /*08b0*/  @P0 IMAD R19, R0, R8.reuse, R7 ;  /* 0x0000000800130224 */ /* 0x080fe200078e0207 */
[----:B------:R-:W-:Y:S01]  /*08c0*/  @P0 IADD3 R17, PT, PT, R9, R8, RZ ;  /* 0x0000000809110210 */ /* 0x000fe20007ffe0ff */
[----:B------:R-:W2:Y:S01]  /*08d0*/  LDC.64 R10, c[0x0][0x380] ;  /* 0x0000e000ff0a7b82 */ /* 0x000ea20000000a00 */
[----:B------:R-:W-:-:S04]  /*08e0*/  @P0 IADD3 R8, PT, PT, R8, 0x2, RZ ;  /* 0x0000000208080810 */ /* 0x000fc80007ffe0ff */
[----:B------:R-:W-:-:S03]  /*08f0*/  @P1 IADD3 R9, PT, PT, R9, R8, RZ ;  /* 0x0000000809091210 */ /* 0x000fc60007ffe0ff */
[----:B------:R-:W3:Y:S01]  /*0900*/  LDC.64 R4, c[0x0][0x388] ;  /* 0x0000e200ff047b82 */ /* 0x000ee20000000a00 */
[----:B0-----:R-:W-:-:S05]  /*0910*/  @P0 IMAD.WIDE R14, R19, 0x4, R14 ;  /* 0x00000004130e0825 */ /* 0x001fca00078e020e */
[----:B------:R-:W4:Y:S01]  /*0920*/  @P0 LDG.E R2, desc[UR6][R14.64] ;  /* 0x000000060e020981 */ /* 0x000f22000c1e1900 */
[----:B-1----:R-:W-:-:S04]  /*0930*/  @P0 IMAD.WIDE R12, R17, 0x4, R12 ;  /* 0x00000004110c0825 */ /* 0x002fc800078e020c */
[C---:B------:R-:W-:Y:S01]  /*0940*/  @P1 IMAD R17, R0.reuse, R8, R7 ;  /* 0x0000000800111224 */ /* 0x040fe200078e0207 */
[----:B------:R-:W4:Y:S01]  /*0950*/  @P0 LDG.E R19, desc[UR6][R12.64] ;  /* 0x000000060c130981 */ /* 0x000f22000c1e1900 */
[----:B------:R-:W-:-:S03]  /*0960*/  @P0 IMAD.WIDE R6, R0, 0x4, R14 ;  /* 0x0000000400060825 */ /* 0x000fc600078e020e */
[----:B------:R-:W5:Y:S01]  /*0970*/  @P0 LDG.E R21, desc[UR6][R12.64+0x4] ;  /* 0x000004060c150981 */ /* 0x000f62000c1e1900 */
[----:B--2---:R-:W-:-:S03]  /*0980*/  @P1 IMAD.WIDE R10, R9, 0x4, R10 ;  /* 0x00000004090a1825 */ /* 0x004fc600078e020a */
[----:B------:R-:W5:Y:S01]  /*0990*/  @P0 LDG.E R6, desc[UR6][R6.64] ;  /* 0x0000000606060981 */ /* 0x000f62000c1e1900 */
[----:B---3--:R-:W-:-:S03]  /*09a0*/  @P1 IMAD.WIDE R4, R17, 0x4, R4 ;  /* 0x0000000411041825 */ /* 0x008fc600078e0204 */
[----:B------:R-:W2:Y:S04]  /*09b0*/  @P1 LDG.E R11, desc[UR6][R10.64] ;  /* 0x000000060a0b1981 */ /* 0x000ea8000c1e1900 */
[----:B------:R-:W2:Y:S01]  /*09c0*/  @P1 LDG.E R4, desc[UR6][R4.64] ;  /* 0x0000000604041981 */ /* 0x000ea2000c1e1900 */
[----:B----4-:R-:W-:-:S04]  /*09d0*/  @P0 IMAD R2, R19, R2, R28 ;  /* 0x0000000213020224 */ /* 0x010fc800078e021c */
[----:B-----5:R-:W-:-:S04]  /*09e0*/  @P0 IMAD R28, R21, R6, R2 ;  /* 0x00000006151c0224 */ /* 0x020fc800078e0202 */
[----:B--2---:R-:W-:-:S07]  /*09f0*/  @P1 IMAD R28, R11, R4, R28 ;  /* 0x000000040b1c1224 */ /* 0x004fce00078e021c */
.L_x_0:
[----:B------:R-:W0:Y:S02]  /*0a00*/  LDC.64 R4, c[0x0][0x390] ;  /* 0x0000e400ff047b82 */ /* 0x000e240000000a00 */
[----:B0-----:R-:W-:-:S05]  /*0a10*/  IMAD.WIDE R2, R3, 0x4, R4 ;  /* 0x0000000403027825 */ /* 0x001fca00078e0204 */
[----:B------:R-:W-:Y:S01]  /*0a20*/  STG.E desc[UR6][R2.64], R28 ;  /* 0x0000001c02007986 */ /* 0x000fe2000c101906 */
[----:B------:R-:W-:Y:S05]  /*0a30*/  EXIT ;  /* 0x000000000000794d */ /* 0x000fea0003800000 */
.L_x_4:
[----:B------:R-:W-:-:S00]  /*0a40*/  BRA `(.L_x_4) ;  /* 0xfffffffc00fc7947 */ /* 0x000fc0000383ffff */
[----:B------:R-:W-:-:S00]  /*0a50*/  NOP ;  /* 0x0000000000007918 */ /* 0x000fc00000000000 */
        /* <DEDUP_REMOVED lines=10> */
.L_x_5:


//--------------------- .nv.shared.reserved.0     --------------------------
	.section	.nv.shared.reserved.0,"aw",@nobits
	.weak		__nv_reservedSMEM_offset_0_alias
	.size		__nv_reservedSMEM_offset_0_alias, 0, 64
	.other		__nv_reservedSMEM_offset_0_alias,@"STO_CUDA_RESERVED_SHARED STV_DEFAULT"
__nv_reservedSMEM_offset_0_alias:
	.zero		0
	.zero		64


//--------------------- .nv.constant0._Z9matrixmulPiS_S_iiii --------------------------
	.section	.nv.constant0._Z9matrixmulPiS_S_iiii,"a",@progbits
	.sectionflags	@""
	.align	4
.nv.constant0._Z9matrixmulPiS_S_iiii:
	.zero		936


//--------------------- SYMBOLS --------------------------

	.type		.nv.reservedSmem.offset0,@object
	.size		.nv.reservedSmem.offset0,0x4
